//
// Generated by NVIDIA NVVM Compiler
//
// Compiler Build ID: CL-36424714
// Cuda compilation tools, release 13.0, V13.0.88
// Based on NVVM 20.0.0
//

.version 9.0
.target sm_100
.address_size 64

	// .globl	_Z4movePfS_S_S_S_S_S_S_S_i

.visible .entry _Z4movePfS_S_S_S_S_S_S_S_i(
	.param .u64 .ptr .align 1 _Z4movePfS_S_S_S_S_S_S_S_i_param_0,
	.param .u64 .ptr .align 1 _Z4movePfS_S_S_S_S_S_S_S_i_param_1,
	.param .u64 .ptr .align 1 _Z4movePfS_S_S_S_S_S_S_S_i_param_2,
	.param .u64 .ptr .align 1 _Z4movePfS_S_S_S_S_S_S_S_i_param_3,
	.param .u64 .ptr .align 1 _Z4movePfS_S_S_S_S_S_S_S_i_param_4,
	.param .u64 .ptr .align 1 _Z4movePfS_S_S_S_S_S_S_S_i_param_5,
	.param .u64 .ptr .align 1 _Z4movePfS_S_S_S_S_S_S_S_i_param_6,
	.param .u64 .ptr .align 1 _Z4movePfS_S_S_S_S_S_S_S_i_param_7,
	.param .u64 .ptr .align 1 _Z4movePfS_S_S_S_S_S_S_S_i_param_8,
	.param .u32 _Z4movePfS_S_S_S_S_S_S_S_i_param_9
)
{
	.reg .pred 	%p<2>;
	.reg .b32 	%r<6>;
	.reg .b32 	%f<24>;
	.reg .b64 	%rd<29>;
	.reg .b64 	%fd<4>;

	ld.param.u64 	%rd2, [_Z4movePfS_S_S_S_S_S_S_S_i_param_1];
	ld.param.u64 	%rd4, [_Z4movePfS_S_S_S_S_S_S_S_i_param_3];
	ld.param.u64 	%rd5, [_Z4movePfS_S_S_S_S_S_S_S_i_param_4];
	ld.param.u64 	%rd6, [_Z4movePfS_S_S_S_S_S_S_S_i_param_5];
	ld.param.u64 	%rd8, [_Z4movePfS_S_S_S_S_S_S_S_i_param_8];
	ld.param.u32 	%r2, [_Z4movePfS_S_S_S_S_S_S_S_i_param_9];
	mov.u32 	%r3, %ctaid.x;
	mov.u32 	%r4, %ntid.x;
	mov.u32 	%r5, %tid.x;
	mad.lo.s32 	%r1, %r3, %r4, %r5;
	setp.gt.s32 	%p1, %r1, %r2;
	@%p1 bra 	$L__BB0_2;
	ld.param.u64 	%rd28, [_Z4movePfS_S_S_S_S_S_S_S_i_param_6];
	ld.param.u64 	%rd27, [_Z4movePfS_S_S_S_S_S_S_S_i_param_2];
	ld.param.u64 	%rd26, [_Z4movePfS_S_S_S_S_S_S_S_i_param_0];
	cvta.to.global.u64 	%rd9, %rd28;
	cvta.to.global.u64 	%rd10, %rd8;
	cvta.to.global.u64 	%rd11, %rd5;
	cvta.to.global.u64 	%rd12, %rd4;
	cvta.to.global.u64 	%rd13, %rd6;
	cvta.to.global.u64 	%rd14, %rd26;
	cvta.to.global.u64 	%rd15, %rd2;
	cvta.to.global.u64 	%rd16, %rd27;
	mul.wide.s32 	%rd17, %r1, 4;
	add.s64 	%rd18, %rd9, %rd17;
	ld.global.f32 	%f1, [%rd18];
	add.s64 	%rd19, %rd10, %rd17;
	ld.global.f32 	%f2, [%rd19];
	cvt.f64.f32 	%fd1, %f1;
	mul.f64 	%fd2, %fd1, 0dC0291EB851EB851F;
	mul.f64 	%fd3, %fd2, %fd1;
	cvt.rn.f32.f64 	%f3, %fd3;
	sqrt.rn.f32 	%f4, %f1;
	fma.rn.f32 	%f5, %f4, 0f40A00000, 0f00000000;
	add.s64 	%rd20, %rd11, %rd17;
	ld.global.f32 	%f6, [%rd20];
	fma.rn.f32 	%f7, %f6, %f3, %f5;
	add.s64 	%rd21, %rd12, %rd17;
	ld.global.f32 	%f8, [%rd21];
	fma.rn.f32 	%f9, %f2, 0f00000000, %f8;
	st.global.f32 	[%rd21], %f9;
	mul.f32 	%f10, %f7, 0f3C23D70A;
	ld.global.f32 	%f11, [%rd20];
	fma.rn.f32 	%f12, %f2, %f10, %f11;
	st.global.f32 	[%rd20], %f12;
	add.s64 	%rd22, %rd13, %rd17;
	ld.global.f32 	%f13, [%rd22];
	fma.rn.f32 	%f14, %f2, 0f00000000, %f13;
	st.global.f32 	[%rd22], %f14;
	ld.global.f32 	%f15, [%rd21];
	add.s64 	%rd23, %rd14, %rd17;
	ld.global.f32 	%f16, [%rd23];
	fma.rn.f32 	%f17, %f15, 0f3C23D70A, %f16;
	st.global.f32 	[%rd23], %f17;
	ld.global.f32 	%f18, [%rd20];
	add.s64 	%rd24, %rd15, %rd17;
	ld.global.f32 	%f19, [%rd24];
	fma.rn.f32 	%f20, %f18, 0f3C23D70A, %f19;
	st.global.f32 	[%rd24], %f20;
	ld.global.f32 	%f21, [%rd22];
	add.s64 	%rd25, %rd16, %rd17;
	ld.global.f32 	%f22, [%rd25];
	fma.rn.f32 	%f23, %f21, 0f3C23D70A, %f22;
	st.global.f32 	[%rd25], %f23;
$L__BB0_2:
	ret;

}


// ===== COMPILED SASS (sm_100) =====

	.target	sm_100

	.elftype	@"ET_EXEC"


//--------------------- .note.nv.tkinfo           --------------------------
	.section	.note.nv.tkinfo,"",@"SHT_NOTE"
	.sectionflags	@"SHF_NOTE_NV_TKINFO"
	.tkinfo
        /*0018*/ 	.word	0x00000002
        /*0030*/ 	.string	""
        /*0030*/ 	.string	"ptxas"
        /*0030*/ 	.string	"Cuda compilation tools, release 13.0, V13.0.88"
        /*0030*/ 	.string	"Build cuda_13.0.r13.0/compiler.36424714_0"
        /*0030*/ 	.string	"-arch sm_100 -m 64 "



//--------------------- .note.nv.cuinfo           --------------------------
	.section	.note.nv.cuinfo,"",@"SHT_NOTE"
	.sectionflags	@"SHF_NOTE_NV_CUINFO"
        /*0018*/ 	.short	0x0002
        /*001a*/ 	.short	0x0064
        /*001c*/ 	.short	0x0082
	.zero		2


//--------------------- .nv.info                  --------------------------
	.section	.nv.info,"",@"SHT_CUDA_INFO"
	.align	4


	//----- nvinfo : EIATTR_REGCOUNT
	.align		4
        /*0000*/ 	.byte	0x04, 0x2f
        /*0002*/ 	.short	(.L_1 - .L_0)
	.align		4
.L_0:
        /*0004*/ 	.word	index@(_Z4movePfS_S_S_S_S_S_S_S_i)
        /*0008*/ 	.word	0x00000018


	//----- nvinfo : EIATTR_FRAME_SIZE
	.align		4
.L_1:
        /*000c*/ 	.byte	0x04, 0x11
        /*000e*/ 	.short	(.L_3 - .L_2)
	.align		4
.L_2:
        /*0010*/ 	.word	index@($__internal_0_$__cuda_sm20_sqrt_rn_f32_slowpath)
        /*0014*/ 	.word	0x00000000


	//----- nvinfo : EIATTR_FRAME_SIZE
	.align		4
.L_3:
        /*0018*/ 	.byte	0x04, 0x11
        /*001a*/ 	.short	(.L_5 - .L_4)
	.align		4
.L_4:
        /*001c*/ 	.word	index@(_Z4movePfS_S_S_S_S_S_S_S_i)
        /*0020*/ 	.word	0x00000000


	//----- nvinfo : EIATTR_MIN_STACK_SIZE
	.align		4
.L_5:
        /*0024*/ 	.byte	0x04, 0x12
        /*0026*/ 	.short	(.L_7 - .L_6)
	.align		4
.L_6:
        /*0028*/ 	.word	index@(_Z4movePfS_S_S_S_S_S_S_S_i)
        /*002c*/ 	.word	0x00000000
.L_7:


//--------------------- .nv.compat                --------------------------
	.section	.nv.compat,"",@"SHT_CUDA_COMPAT_INFO"
	.align	4
        /*0000*/ 	.byte	0x02, 0x09, 0x00, 0x00, 0x02, 0x02, 0x01, 0x00, 0x02, 0x05, 0x05, 0x00, 0x03, 0x07, 0x01, 0x01
        /*0010*/ 	.byte	0x02, 0x03, 0x00, 0x00, 0x02, 0x06, 0x01, 0x00, 0x04, 0x0b, 0x08, 0x00, 0x01, 0x00, 0x00, 0x00
        /*0020*/ 	.byte	0x00, 0x00, 0x00, 0x00


//--------------------- .nv.info._Z4movePfS_S_S_S_S_S_S_S_i --------------------------
	.section	.nv.info._Z4movePfS_S_S_S_S_S_S_S_i,"",@"SHT_CUDA_INFO"
	.sectionflags	@""
	.align	4


	//----- nvinfo : EIATTR_CUDA_API_VERSION
	.align		4
        /*0000*/ 	.byte	0x04, 0x37
        /*0002*/ 	.short	(.L_9 - .L_8)
.L_8:
        /*0004*/ 	.word	0x00000082


	//----- nvinfo : EIATTR_KPARAM_INFO
	.align		4
.L_9:
        /*0008*/ 	.byte	0x04, 0x17
        /*000a*/ 	.short	(.L_11 - .L_10)
.L_10:
        /*000c*/ 	.word	0x00000000
        /*0010*/ 	.short	0x0009
        /*0012*/ 	.short	0x0048
        /*0014*/ 	.byte	0x00, 0xf0, 0x11, 0x00


	//----- nvinfo : EIATTR_KPARAM_INFO
	.align		4
.L_11:
        /*0018*/ 	.byte	0x04, 0x17
        /*001a*/ 	.short	(.L_13 - .L_12)
.L_12:
        /*001c*/ 	.word	0x00000000
        /*0020*/ 	.short	0x0008
        /*0022*/ 	.short	0x0040
        /*0024*/ 	.byte	0x00, 0xf5, 0x21, 0x00


	//----- nvinfo : EIATTR_KPARAM_INFO
	.align		4
.L_13:
        /*0028*/ 	.byte	0x04, 0x17
        /*002a*/ 	.short	(.L_15 - .L_14)
.L_14:
        /*002c*/ 	.word	0x00000000
        /*0030*/ 	.short	0x0007
        /*0032*/ 	.short	0x0038
        /*0034*/ 	.byte	0x00, 0xf5, 0x21, 0x00


	//----- nvinfo : EIATTR_KPARAM_INFO
	.align		4
.L_15:
        /*0038*/ 	.byte	0x04, 0x17
        /*003a*/ 	.short	(.L_17 - .L_16)
.L_16:
        /*003c*/ 	.word	0x00000000
        /*0040*/ 	.short	0x0006
        /*0042*/ 	.short	0x0030
        /*0044*/ 	.byte	0x00, 0xf5, 0x21, 0x00


	//----- nvinfo : EIATTR_KPARAM_INFO
	.align		4
.L_17:
        /*0048*/ 	.byte	0x04, 0x17
        /*004a*/ 	.short	(.L_19 - .L_18)
.L_18:
        /*004c*/ 	.word	0x00000000
        /*0050*/ 	.short	0x0005
        /*0052*/ 	.short	0x0028
        /*0054*/ 	.byte	0x00, 0xf5, 0x21, 0x00


	//----- nvinfo : EIATTR_KPARAM_INFO
	.align		4
.L_19:
        /*0058*/ 	.byte	0x04, 0x17
        /*005a*/ 	.short	(.L_21 - .L_20)
.L_20:
        /*005c*/ 	.word	0x00000000
        /*0060*/ 	.short	0x0004
        /*0062*/ 	.short	0x0020
        /*0064*/ 	.byte	0x00, 0xf5, 0x21, 0x00


	//----- nvinfo : EIATTR_KPARAM_INFO
	.align		4
.L_21:
        /*0068*/ 	.byte	0x04, 0x17
        /*006a*/ 	.short	(.L_23 - .L_22)
.L_22:
        /*006c*/ 	.word	0x00000000
        /*0070*/ 	.short	0x0003
        /*0072*/ 	.short	0x0018
        /*0074*/ 	.byte	0x00, 0xf5, 0x21, 0x00


	//----- nvinfo : EIATTR_KPARAM_INFO
	.align		4
.L_23:
        /*0078*/ 	.byte	0x04, 0x17
        /*007a*/ 	.short	(.L_25 - .L_24)
.L_24:
        /*007c*/ 	.word	0x00000000
        /*0080*/ 	.short	0x0002
        /*0082*/ 	.short	0x0010
        /*0084*/ 	.byte	0x00, 0xf5, 0x21, 0x00


	//----- nvinfo : EIATTR_KPARAM_INFO
	.align		4
.L_25:
        /*0088*/ 	.byte	0x04, 0x17
        /*008a*/ 	.short	(.L_27 - .L_26)
.L_26:
        /*008c*/ 	.word	0x00000000
        /*0090*/ 	.short	0x0001
        /*0092*/ 	.short	0x0008
        /*0094*/ 	.byte	0x00, 0xf5, 0x21, 0x00


	//----- nvinfo : EIATTR_KPARAM_INFO
	.align		4
.L_27:
        /*0098*/ 	.byte	0x04, 0x17
        /*009a*/ 	.short	(.L_29 - .L_28)
.L_28:
        /*009c*/ 	.word	0x00000000
        /*00a0*/ 	.short	0x0000
        /*00a2*/ 	.short	0x0000
        /*00a4*/ 	.byte	0x00, 0xf5, 0x21, 0x00


	//----- nvinfo : EIATTR_SPARSE_MMA_MASK
	.align		4
.L_29:
        /*00a8*/ 	.byte	0x03, 0x50
        /*00aa*/ 	.short	0x0000


	//----- nvinfo : EIATTR_MAXREG_COUNT
	.align		4
        /*00ac*/ 	.byte	0x03, 0x1b
        /*00ae*/ 	.short	0x00ff


	//----- nvinfo : EIATTR_MERCURY_ISA_VERSION
	.align		4
        /*00b0*/ 	.byte	0x03, 0x5f
        /*00b2*/ 	.short	0x0101


	//----- nvinfo : EIATTR_VRC_CTA_INIT_COUNT
	.align		4
        /*00b4*/ 	.byte	0x02, 0x4a
	.zero		1
	.zero		1


	//----- nvinfo : EIATTR_EXIT_INSTR_OFFSETS
	.align		4
        /*00b8*/ 	.byte	0x04, 0x1c
        /*00ba*/ 	.short	(.L_31 - .L_30)


	//   ....[0]....
.L_30:
        /*00bc*/ 	.word	0x00000070


	//   ....[1]....
        /*00c0*/ 	.word	0x00000480


	//----- nvinfo : EIATTR_CRS_STACK_SIZE
	.align		4
.L_31:
        /*00c4*/ 	.byte	0x04, 0x1e
        /*00c6*/ 	.short	(.L_33 - .L_32)
.L_32:
        /*00c8*/ 	.word	0x00000000


	//----- nvinfo : EIATTR_CBANK_PARAM_SIZE
	.align		4
.L_33:
        /*00cc*/ 	.byte	0x03, 0x19
        /*00ce*/ 	.short	0x004c


	//----- nvinfo : EIATTR_PARAM_CBANK
	.align		4
        /*00d0*/ 	.byte	0x04, 0x0a
        /*00d2*/ 	.short	(.L_35 - .L_34)
	.align		4
.L_34:
        /*00d4*/ 	.word	index@(.nv.constant0._Z4movePfS_S_S_S_S_S_S_S_i)
        /*00d8*/ 	.short	0x0380
        /*00da*/ 	.short	0x004c


	//----- nvinfo : EIATTR_SW_WAR
	.align		4
.L_35:
        /*00dc*/ 	.byte	0x04, 0x36
        /*00de*/ 	.short	(.L_37 - .L_36)
.L_36:
        /*00e0*/ 	.word	0x00000008
.L_37:


//--------------------- .nv.callgraph             --------------------------
	.section	.nv.callgraph,"",@"SHT_CUDA_CALLGRAPH"
	.align	4
	.sectionentsize	8
	.align		4
        /*0000*/ 	.word	0x00000000
	.align		4
        /*0004*/ 	.word	0xffffffff
	.align		4
        /*0008*/ 	.word	0x00000000
	.align		4
        /*000c*/ 	.word	0xfffffffe
	.align		4
        /*0010*/ 	.word	0x00000000
	.align		4
        /*0014*/ 	.word	0xfffffffd
	.align		4
        /*0018*/ 	.word	0x00000000
	.align		4
        /*001c*/ 	.word	0xfffffffc


//--------------------- .text._Z4movePfS_S_S_S_S_S_S_S_i --------------------------
	.section	.text._Z4movePfS_S_S_S_S_S_S_S_i,"ax",@progbits
	.align	128
        .global         _Z4movePfS_S_S_S_S_S_S_S_i
        .type           _Z4movePfS_S_S_S_S_S_S_S_i,@function
        .size           _Z4movePfS_S_S_S_S_S_S_S_i,(.L_x_5 - _Z4movePfS_S_S_S_S_S_S_S_i)
        .other          _Z4movePfS_S_S_S_S_S_S_S_i,@"STO_CUDA_ENTRY STV_DEFAULT"
_Z4movePfS_S_S_S_S_S_S_S_i:
.text._Z4movePfS_S_S_S_S_S_S_S_i:
[----:B------:R-:W-:Y:S01]  /*0000*/  LDC R1, c[0x0][0x37c] ;  /* 0x0000df00ff017b82 */ /* 0x000fe20000000800 */
[----:B------:R-:W0:Y:S07]  /*0010*/  S2R R0, SR_TID.X ;  /* 0x0000000000007919 */ /* 0x000e2e0000002100 */
[----:B------:R-:W0:Y:S01]  /*0020*/  S2UR UR4, SR_CTAID.X ;  /* 0x00000000000479c3 */ /* 0x000e220000002500 */
[----:B------:R-:W1:Y:S07]  /*0030*/  LDCU UR5, c[0x0][0x3c8] ;  /* 0x00007900ff0577ac */ /* 0x000e6e0008000800 */
[----:B------:R-:W0:Y:S02]  /*0040*/  LDC R3, c[0x0][0x360] ;  /* 0x0000d800ff037b82 */ /* 0x000e240000000800 */
[----:B0-----:R-:W-:-:S05]  /*0050*/  IMAD R3, R3, UR4, R0 ;  /* 0x0000000403037c24 */ /* 0x001fca000f8e0200 */
[----:B-1----:R-:W-:-:S13]  /*0060*/  ISETP.GT.AND P0, PT, R3, UR5, PT ;  /* 0x0000000503007c0c */ /* 0x002fda000bf04270 */
[----:B------:R-:W-:Y:S05]  /*0070*/  @P0 EXIT ;  /* 0x000000000000094d */ /* 0x000fea0003800000 */
[----:B------:R-:W0:Y:S01]  /*0080*/  LDC.64 R6, c[0x0][0x3b0] ;  /* 0x0000ec00ff067b82 */ /* 0x000e220000000a00 */
[----:B------:R-:W1:Y:S07]  /*0090*/  LDCU.64 UR4, c[0x0][0x358] ;  /* 0x00006b00ff0477ac */ /* 0x000e6e0008000a00 */
[----:B------:R-:W2:Y:S01]  /*00a0*/  LDC.64 R8, c[0x0][0x3c0] ;  /* 0x0000f000ff087b82 */ /* 0x000ea20000000a00 */
[----:B0-----:R-:W-:-:S05]  /*00b0*/  IMAD.WIDE R6, R3, 0x4, R6 ;  /* 0x0000000403067825 */ /* 0x001fca00078e0206 */
[----:B-1----:R-:W3:Y:S01]  /*00c0*/  LDG.E R0, desc[UR4][R6.64] ;  /* 0x0000000406007981 */ /* 0x002ee2000c1e1900 */
[----:B--2---:R-:W-:-:S05]  /*00d0*/  IMAD.WIDE R8, R3, 0x4, R8 ;  /* 0x0000000403087825 */ /* 0x004fca00078e0208 */
[----:B------:R0:W5:Y:S01]  /*00e0*/  LDG.E R5, desc[UR4][R8.64] ;  /* 0x0000000408057981 */ /* 0x000162000c1e1900 */
[----:B------:R-:W-:Y:S01]  /*00f0*/  UMOV UR6, 0x51eb851f ;  /* 0x51eb851f00067882 */ /* 0x000fe20000000000 */
[----:B------:R-:W-:Y:S01]  /*0100*/  UMOV UR7, 0x40291eb8 ;  /* 0x40291eb800077882 */ /* 0x000fe20000000000 */
[----:B------:R-:W-:Y:S01]  /*0110*/  BSSY.RECONVERGENT B0, `(.L_x_0) ;  /* 0x0000011000007945 */ /* 0x000fe20003800200 */
[----:B---3--:R-:W1:Y:S01]  /*0120*/  F2F.F64.F32 R10, R0 ;  /* 0x00000000000a7310 */ /* 0x008e620000201800 */
[----:B------:R-:W-:-:S04]  /*0130*/  IADD3 R2, PT, PT, R0, -0xd000000, RZ ;  /* 0xf300000000027810 */ /* 0x000fc80007ffe0ff */
[----:B------:R-:W-:-:S03]  /*0140*/  ISETP.GT.U32.AND P0, PT, R2, 0x727fffff, PT ;  /* 0x727fffff0200780c */ /* 0x000fc60003f04070 */
[----:B------:R0:W2:Y:S01]  /*0150*/  MUFU.RSQ R15, R0 ;  /* 0x00000000000f7308 */ /* 0x0000a20000001400 */
[----:B-1----:R-:W-:-:S08]  /*0160*/  DMUL R12, R10, -UR6 ;  /* 0x800000060a0c7c28 */ /* 0x002fd00008000000 */
[----:B------:R-:W-:-:S06]  /*0170*/  DMUL R12, R10, R12 ;  /* 0x0000000c0a0c7228 */ /* 0x000fcc0000000000 */
[----:B------:R0:W1:Y:S01]  /*0180*/  F2F.F32.F64 R4, R12 ;  /* 0x0000000c00047310 */ /* 0x0000620000301000 */
[----:B--2---:R-:W-:Y:S05]  /*0190*/  @!P0 BRA `(.L_x_1) ;  /* 0x0000000000108947 */ /* 0x004fea0003800000 */
[----:B------:R-:W-:-:S07]  /*01a0*/  MOV R10, 0x1c0 ;  /* 0x000001c0000a7802 */ /* 0x000fce0000000f00 */
[----:B01---5:R-:W-:Y:S05]  /*01b0*/  CALL.REL.NOINC `($__internal_0_$__cuda_sm20_sqrt_rn_f32_slowpath) ;  /* 0x0000000000b47944 */ /* 0x023fea0003c00000 */
[----:B------:R-:W-:Y:S01]  /*01c0*/  MOV R0, R2 ;  /* 0x0000000200007202 */ /* 0x000fe20000000f00 */
[----:B------:R-:W-:Y:S06]  /*01d0*/  BRA `(.L_x_2) ;  /* 0x0000000000107947 */ /* 0x000fec0003800000 */
.L_x_1:
[----:B------:R-:W-:Y:S01]  /*01e0*/  FMUL.FTZ R7, R0, R15 ;  /* 0x0000000f00077220 */ /* 0x000fe20000410000 */
[----:B------:R-:W-:-:S03]  /*01f0*/  FMUL.FTZ R15, R15, 0.5 ;  /* 0x3f0000000f0f7820 */ /* 0x000fc60000410000 */
[----:B0-----:R-:W-:-:S04]  /*0200*/  FFMA R0, -R7, R7, R0 ;  /* 0x0000000707007223 */ /* 0x001fc80000000100 */
[----:B------:R-:W-:-:S07]  /*0210*/  FFMA R0, R0, R15, R7 ;  /* 0x0000000f00007223 */ /* 0x000fce0000000007 */
.L_x_2:
[----:B------:R-:W-:Y:S05]  /*0220*/  BSYNC.RECONVERGENT B0 ;  /* 0x0000000000007941 */ /* 0x000fea0003800200 */
.L_x_0:
[----:B------:R-:W0:Y:S08]  /*0230*/  LDC.64 R8, c[0x0][0x398] ;  /* 0x0000e600ff087b82 */ /* 0x000e300000000a00 */
[----:B------:R-:W2:Y:S08]  /*0240*/  LDC.64 R6, c[0x0][0x3a0] ;  /* 0x0000e800ff067b82 */ /* 0x000eb00000000a00 */
[----:B------:R-:W3:Y:S01]  /*0250*/  LDC.64 R10, c[0x0][0x3a8] ;  /* 0x0000ea00ff0a7b82 */ /* 0x000ee20000000a00 */
[----:B0-----:R-:W-:-:S05]  /*0260*/  IMAD.WIDE R8, R3, 0x4, R8 ;  /* 0x0000000403087825 */ /* 0x001fca00078e0208 */
[----:B------:R-:W4:Y:S01]  /*0270*/  LDG.E R2, desc[UR4][R8.64] ;  /* 0x0000000408027981 */ /* 0x000f22000c1e1900 */
[----:B--2---:R-:W-:-:S05]  /*0280*/  IMAD.WIDE R6, R3, 0x4, R6 ;  /* 0x0000000403067825 */ /* 0x004fca00078e0206 */
[----:B------:R-:W1:Y:S01]  /*0290*/  LDG.E R12, desc[UR4][R6.64] ;  /* 0x00000004060c7981 */ /* 0x000e62000c1e1900 */
[----:B----45:R-:W-:-:S05]  /*02a0*/  FFMA R15, RZ, R5, R2 ;  /* 0x00000005ff0f7223 */ /* 0x030fca0000000002 */
[----:B------:R0:W-:Y:S04]  /*02b0*/  STG.E desc[UR4][R8.64], R15 ;  /* 0x0000000f08007986 */ /* 0x0001e8000c101904 */
[----:B------:R-:W2:Y:S01]  /*02c0*/  LDG.E R2, desc[UR4][R6.64] ;  /* 0x0000000406027981 */ /* 0x000ea2000c1e1900 */
[----:B------:R-:W-:Y:S01]  /*02d0*/  FFMA R13, R0, 5, RZ ;  /* 0x40a00000000d7823 */ /* 0x000fe200000000ff */
[----:B---3--:R-:W-:-:S04]  /*02e0*/  IMAD.WIDE R10, R3, 0x4, R10 ;  /* 0x00000004030a7825 */ /* 0x008fc800078e020a */
[----:B-1----:R-:W-:Y:S02]  /*02f0*/  FFMA R4, R4, R12, R13 ;  /* 0x0000000c04047223 */ /* 0x002fe4000000000d */
[----:B------:R-:W1:Y:S02]  /*0300*/  LDC.64 R12, c[0x0][0x380] ;  /* 0x0000e000ff0c7b82 */ /* 0x000e640000000a00 */
[----:B------:R-:W-:-:S04]  /*0310*/  FMUL R4, R4, 0.0099999997764825820923 ;  /* 0x3c23d70a04047820 */ /* 0x000fc80000400000 */
[----:B--2---:R-:W-:-:S05]  /*0320*/  FFMA R17, R5, R4, R2 ;  /* 0x0000000405117223 */ /* 0x004fca0000000002 */
[----:B------:R2:W-:Y:S04]  /*0330*/  STG.E desc[UR4][R6.64], R17 ;  /* 0x0000001106007986 */ /* 0x0005e8000c101904 */
[----:B------:R-:W3:Y:S02]  /*0340*/  LDG.E R0, desc[UR4][R10.64] ;  /* 0x000000040a007981 */ /* 0x000ee4000c1e1900 */
[----:B---3--:R-:W-:Y:S01]  /*0350*/  FFMA R19, RZ, R5, R0 ;  /* 0x00000005ff137223 */ /* 0x008fe20000000000 */
[C---:B-1----:R-:W-:Y:S02]  /*0360*/  IMAD.WIDE R4, R3.reuse, 0x4, R12 ;  /* 0x0000000403047825 */ /* 0x042fe400078e020c */
[----:B------:R-:W1:Y:S02]  /*0370*/  LDC.64 R12, c[0x0][0x388] ;  /* 0x0000e200ff0c7b82 */ /* 0x000e640000000a00 */
[----:B------:R3:W-:Y:S04]  /*0380*/  STG.E desc[UR4][R10.64], R19 ;  /* 0x000000130a007986 */ /* 0x0007e8000c101904 */
[----:B0-----:R-:W4:Y:S04]  /*0390*/  LDG.E R8, desc[UR4][R8.64] ;  /* 0x0000000408087981 */ /* 0x001f28000c1e1900 */
[----:B------:R-:W4:Y:S01]  /*03a0*/  LDG.E R15, desc[UR4][R4.64] ;  /* 0x00000004040f7981 */ /* 0x000f22000c1e1900 */
[----:B-1----:R-:W-:-:S04]  /*03b0*/  IMAD.WIDE R12, R3, 0x4, R12 ;  /* 0x00000004030c7825 */ /* 0x002fc800078e020c */
[----:B----4-:R-:W-:Y:S02]  /*03c0*/  FFMA R21, R8, 0.0099999997764825820923, R15 ;  /* 0x3c23d70a08157823 */ /* 0x010fe4000000000f */
[----:B------:R-:W0:Y:S03]  /*03d0*/  LDC.64 R14, c[0x0][0x390] ;  /* 0x0000e400ff0e7b82 */ /* 0x000e260000000a00 */
[----:B------:R-:W-:Y:S04]  /*03e0*/  STG.E desc[UR4][R4.64], R21 ;  /* 0x0000001504007986 */ /* 0x000fe8000c101904 */
[----:B--2---:R-:W2:Y:S04]  /*03f0*/  LDG.E R6, desc[UR4][R6.64] ;  /* 0x0000000406067981 */ /* 0x004ea8000c1e1900 */
[----:B------:R-:W2:Y:S01]  /*0400*/  LDG.E R17, desc[UR4][R12.64] ;  /* 0x000000040c117981 */ /* 0x000ea2000c1e1900 */
[----:B0-----:R-:W-:-:S04]  /*0410*/  IMAD.WIDE R2, R3, 0x4, R14 ;  /* 0x0000000403027825 */ /* 0x001fc800078e020e */
[----:B--2---:R-:W-:-:S05]  /*0420*/  FFMA R17, R6, 0.0099999997764825820923, R17 ;  /* 0x3c23d70a06117823 */ /* 0x004fca0000000011 */
[----:B------:R-:W-:Y:S04]  /*0430*/  STG.E desc[UR4][R12.64], R17 ;  /* 0x000000110c007986 */ /* 0x000fe8000c101904 */
[----:B---3--:R-:W2:Y:S04]  /*0440*/  LDG.E R10, desc[UR4][R10.64] ;  /* 0x000000040a0a7981 */ /* 0x008ea8000c1e1900 */
[----:B------:R-:W2:Y:S02]  /*0450*/  LDG.E R9, desc[UR4][R2.64] ;  /* 0x0000000402097981 */ /* 0x000ea4000c1e1900 */
[----:B--2---:R-:W-:-:S05]  /*0460*/  FFMA R9, R10, 0.0099999997764825820923, R9 ;  /* 0x3c23d70a0a097823 */ /* 0x004fca0000000009 */
[----:B------:R-:W-:Y:S01]  /*0470*/  STG.E desc[UR4][R2.64], R9 ;  /* 0x0000000902007986 */ /* 0x000fe2000c101904 */
[----:B------:R-:W-:Y:S05]  /*0480*/  EXIT ;  /* 0x000000000000794d */ /* 0x000fea0003800000 */
        .weak           $__internal_0_$__cuda_sm20_sqrt_rn_f32_slowpath
        .type           $__internal_0_$__cuda_sm20_sqrt_rn_f32_slowpath,@function
        .size           $__internal_0_$__cuda_sm20_sqrt_rn_f32_slowpath,(.L_x_5 - $__internal_0_$__cuda_sm20_sqrt_rn_f32_slowpath)
$__internal_0_$__cuda_sm20_sqrt_rn_f32_slowpath:
[----:B------:R-:W-:-:S13]  /*0490*/  LOP3.LUT P0, RZ, R0, 0x7fffffff, RZ, 0xc0, !PT ;  /* 0x7fffffff00ff7812 */ /* 0x000fda000780c0ff */
[----:B------:R-:W-:Y:S01]  /*04a0*/  @!P0 MOV R2, R0 ;  /* 0x0000000000028202 */ /* 0x000fe20000000f00 */
[----:B------:R-:W-:Y:S06]  /*04b0*/  @!P0 BRA `(.L_x_3) ;  /* 0x0000000000408947 */ /* 0x000fec0003800000 */
[----:B------:R-:W-:-:S13]  /*04c0*/  FSETP.GEU.FTZ.AND P0, PT, R0, RZ, PT ;  /* 0x000000ff0000720b */ /* 0x000fda0003f1e000 */
[----:B------:R-:W-:Y:S01]  /*04d0*/  @!P0 MOV R2, 0x7fffffff ;  /* 0x7fffffff00028802 */ /* 0x000fe20000000f00 */
[----:B------:R-:W-:Y:S06]  /*04e0*/  @!P0 BRA `(.L_x_3) ;  /* 0x0000000000348947 */ /* 0x000fec0003800000 */
[----:B------:R-:W-:-:S13]  /*04f0*/  FSETP.GTU.FTZ.AND P0, PT, |R0|, +INF , PT ;  /* 0x7f8000000000780b */ /* 0x000fda0003f1c200 */
[----:B------:R-:W-:Y:S01]  /*0500*/  @P0 FADD.FTZ R2, R0, 1 ;  /* 0x3f80000000020421 */ /* 0x000fe20000010000 */
[----:B------:R-:W-:Y:S06]  /*0510*/  @P0 BRA `(.L_x_3) ;  /* 0x0000000000280947 */ /* 0x000fec0003800000 */
[----:B------:R-:W-:-:S13]  /*0520*/  FSETP.NEU.FTZ.AND P0, PT, |R0|, +INF , PT ;  /* 0x7f8000000000780b */ /* 0x000fda0003f1d200 */
[----:B------:R-:W-:-:S04]  /*0530*/  @P0 FFMA R6, R0, 1.84467440737095516160e+19, RZ ;  /* 0x5f80000000060823 */ /* 0x000fc800000000ff */
[----:B------:R-:W0:Y:S02]  /*0540*/  @P0 MUFU.RSQ R7, R6 ;  /* 0x0000000600070308 */ /* 0x000e240000001400 */
[----:B0-----:R-:W-:Y:S01]  /*0550*/  @P0 FMUL.FTZ R9, R6, R7 ;  /* 0x0000000706090220 */ /* 0x001fe20000410000 */
[----:B------:R-:W-:-:S03]  /*0560*/  @P0 FMUL.FTZ R7, R7, 0.5 ;  /* 0x3f00000007070820 */ /* 0x000fc60000410000 */
[----:B------:R-:W-:-:S04]  /*0570*/  @P0 FADD.FTZ R2, -R9, -RZ ;  /* 0x800000ff09020221 */ /* 0x000fc80000010100 */
[----:B------:R-:W-:Y:S01]  /*0580*/  @P0 FFMA R8, R9, R2, R6 ;  /* 0x0000000209080223 */ /* 0x000fe20000000006 */
[----:B------:R-:W-:-:S03]  /*0590*/  @!P0 MOV R2, R0 ;  /* 0x0000000000028202 */ /* 0x000fc60000000f00 */
[----:B------:R-:W-:-:S04]  /*05a0*/  @P0 FFMA R7, R8, R7, R9 ;  /* 0x0000000708070223 */ /* 0x000fc80000000009 */
[----:B------:R-:W-:-:S07]  /*05b0*/  @P0 FMUL.FTZ R2, R7, 2.3283064365386962891e-10 ;  /* 0x2f80000007020820 */ /* 0x000fce0000410000 */
.L_x_3:
[----:B------:R-:W-:Y:S01]  /*05c0*/  HFMA2 R7, -RZ, RZ, 0, 0 ;  /* 0x00000000ff077431 */ /* 0x000fe200000001ff */
[----:B------:R-:W-:-:S04]  /*05d0*/  MOV R6, R10 ;  /* 0x0000000a00067202 */ /* 0x000fc80000000f00 */
[----:B------:R-:W-:Y:S05]  /*05e0*/  RET.REL.NODEC R6 `(_Z4movePfS_S_S_S_S_S_S_S_i) ;  /* 0xfffffff806847950 */ /* 0x000fea0003c3ffff */
.L_x_4:
[----:B------:R-:W-:-:S00]  /*05f0*/  BRA `(.L_x_4) ;  /* 0xfffffffc00fc7947 */ /* 0x000fc0000383ffff */
[----:B------:R-:W-:-:S00]  /*0600*/  NOP ;  /* 0x0000000000007918 */ /* 0x000fc00000000000 */
[----:B------:R-:W-:-:S00]  /*0610*/  NOP ;  /* 0x0000000000007918 */ /* 0x000fc00000000000 */
[----:B------:R-:W-:-:S00]  /*0620*/  NOP ;  /* 0x0000000000007918 */ /* 0x000fc00000000000 */
[----:B------:R-:W-:-:S00]  /*0630*/  NOP ;  /* 0x0000000000007918 */ /* 0x000fc00000000000 */
[----:B------:R-:W-:-:S00]  /*0640*/  NOP ;  /* 0x0000000000007918 */ /* 0x000fc00000000000 */
[----:B------:R-:W-:-:S00]  /*0650*/  NOP ;  /* 0x0000000000007918 */ /* 0x000fc00000000000 */
[----:B------:R-:W-:-:S00]  /*0660*/  NOP ;  /* 0x0000000000007918 */ /* 0x000fc00000000000 */
[----:B------:R-:W-:-:S00]  /*0670*/  NOP ;  /* 0x0000000000007918 */ /* 0x000fc00000000000 */
.L_x_5:


//--------------------- .nv.shared.reserved.0     --------------------------
	.section	.nv.shared.reserved.0,"aw",@nobits
	.weak		__nv_reservedSMEM_offset_0_alias
	.size		__nv_reservedSMEM_offset_0_alias, 0, 64
	.other		__nv_reservedSMEM_offset_0_alias,@"STO_CUDA_RESERVED_SHARED STV_DEFAULT"
__nv_reservedSMEM_offset_0_alias:
	.zero		0
	.zero		64


//--------------------- .nv.constant0._Z4movePfS_S_S_S_S_S_S_S_i --------------------------
	.section	.nv.constant0._Z4movePfS_S_S_S_S_S_S_S_i,"a",@progbits
	.sectionflags	@""
	.align	4
.nv.constant0._Z4movePfS_S_S_S_S_S_S_S_i:
	.zero		972


//--------------------- SYMBOLS --------------------------

	.type		.nv.reservedSmem.offset0,@object
	.size		.nv.reservedSmem.offset0,0x4
